	.headerflags	@"EF_CUDA_TEXMODE_UNIFIED EF_CUDA_64BIT_ADDRESS EF_CUDA_ACCELERATORS EF_CUDA_SM90 EF_CUDA_VIRTUAL_SM(EF_CUDA_SM90)"
	.elftype	@"ET_EXEC"


//--------------------- .nv.info                  --------------------------
	.section	.nv.info,"",@"SHT_CUDA_INFO"
	.align	4


	//----- nvinfo : EIATTR_REGCOUNT
	.align		4
        /*0000*/ 	.byte	0x04, 0x2f
        /*0002*/ 	.short	(.L_3 - .L_2)
	.align		4
.L_2:
        /*0004*/ 	.word	index@(triton_poi_fused__native_batch_norm_legit_no_training_silu_0)
        /*0008*/ 	.word	0x00000017


	//----- nvinfo : EIATTR_MIN_STACK_SIZE
	.align		4
.L_3:
        /*000c*/ 	.byte	0x04, 0x12
        /*000e*/ 	.short	(.L_5 - .L_4)
	.align		4
.L_4:
        /*0010*/ 	.word	index@(triton_poi_fused__native_batch_norm_legit_no_training_silu_0)
        /*0014*/ 	.word	0x00000000


	//----- nvinfo : EIATTR_FRAME_SIZE
	.align		4
.L_5:
        /*0018*/ 	.byte	0x04, 0x11
        /*001a*/ 	.short	(.L_7 - .L_6)
	.align		4
.L_6:
        /*001c*/ 	.word	index@(triton_poi_fused__native_batch_norm_legit_no_training_silu_0)
        /*0020*/ 	.word	0x00000000


	//----- nvinfo : EIATTR_MIN_STACK_SIZE
	.align		4
.L_7:
        /*0024*/ 	.byte	0x04, 0x12
        /*0026*/ 	.short	(.L_9 - .L_8)
	.align		4
.L_8:
        /*0028*/ 	.word	index@(triton_poi_fused__native_batch_norm_legit_no_training_silu_0)
        /*002c*/ 	.word	0x00000000
.L_9:


//--------------------- .nv.info.triton_poi_fused__native_batch_norm_legit_no_training_silu_0 --------------------------
	.section	.nv.info.triton_poi_fused__native_batch_norm_legit_no_training_silu_0,"",@"SHT_CUDA_INFO"
	.sectionflags	@""
	.align	4


	//----- nvinfo : EIATTR_CUDA_API_VERSION
	.align		4
        /*0000*/ 	.byte	0x04, 0x37
        /*0002*/ 	.short	(.L_11 - .L_10)
.L_10:
        /*0004*/ 	.word	0x0000007c


	//----- nvinfo : EIATTR_KPARAM_INFO
	.align		4
.L_11:
        /*0008*/ 	.byte	0x04, 0x17
        /*000a*/ 	.short	(.L_13 - .L_12)
.L_12:
        /*000c*/ 	.word	0x00000000
        /*0010*/ 	.short	0x0006
        /*0012*/ 	.short	0x0030
        /*0014*/ 	.byte	0x00, 0xf0, 0x11, 0x00


	//----- nvinfo : EIATTR_KPARAM_INFO
	.align		4
.L_13:
        /*0018*/ 	.byte	0x04, 0x17
        /*001a*/ 	.short	(.L_15 - .L_14)
.L_14:
        /*001c*/ 	.word	0x00000000
        /*0020*/ 	.short	0x0005
        /*0022*/ 	.short	0x0028
        /*0024*/ 	.byte	0x00, 0xf4, 0x21, 0x00


	//----- nvinfo : EIATTR_KPARAM_INFO
	.align		4
.L_15:
        /*0028*/ 	.byte	0x04, 0x17
        /*002a*/ 	.short	(.L_17 - .L_16)
.L_16:
        /*002c*/ 	.word	0x00000000
        /*0030*/ 	.short	0x0004
        /*0032*/ 	.short	0x0020
        /*0034*/ 	.byte	0x00, 0xf4, 0x21, 0x00


	//----- nvinfo : EIATTR_KPARAM_INFO
	.align		4
.L_17:
        /*0038*/ 	.byte	0x04, 0x17
        /*003a*/ 	.short	(.L_19 - .L_18)
.L_18:
        /*003c*/ 	.word	0x00000000
        /*0040*/ 	.short	0x0003
        /*0042*/ 	.short	0x0018
        /*0044*/ 	.byte	0x00, 0xf4, 0x21, 0x00


	//----- nvinfo : EIATTR_KPARAM_INFO
	.align		4
.L_19:
        /*0048*/ 	.byte	0x04, 0x17
        /*004a*/ 	.short	(.L_21 - .L_20)
.L_20:
        /*004c*/ 	.word	0x00000000
        /*0050*/ 	.short	0x0002
        /*0052*/ 	.short	0x0010
        /*0054*/ 	.byte	0x00, 0xf4, 0x21, 0x00


	//----- nvinfo : EIATTR_KPARAM_INFO
	.align		4
.L_21:
        /*0058*/ 	.byte	0x04, 0x17
        /*005a*/ 	.short	(.L_23 - .L_22)
.L_22:
        /*005c*/ 	.word	0x00000000
        /*0060*/ 	.short	0x0001
        /*0062*/ 	.short	0x0008
        /*0064*/ 	.byte	0x00, 0xf4, 0x21, 0x00


	//----- nvinfo : EIATTR_KPARAM_INFO
	.align		4
.L_23:
        /*0068*/ 	.byte	0x04, 0x17
        /*006a*/ 	.short	(.L_25 - .L_24)
.L_24:
        /*006c*/ 	.word	0x00000000
        /*0070*/ 	.short	0x0000
        /*0072*/ 	.short	0x0000
        /*0074*/ 	.byte	0x00, 0xf4, 0x21, 0x00


	//----- nvinfo : EIATTR_SPARSE_MMA_MASK
	.align		4
.L_25:
        /*0078*/ 	.byte	0x03, 0x50
        /*007a*/ 	.short	0x0000


	//----- nvinfo : EIATTR_MAXREG_COUNT
	.align		4
        /*007c*/ 	.byte	0x03, 0x1b
        /*007e*/ 	.short	0x00ff


	//----- nvinfo : EIATTR_EXIT_INSTR_OFFSETS
	.align		4
        /*0080*/ 	.byte	0x04, 0x1c
        /*0082*/ 	.short	(.L_27 - .L_26)


	//   ....[0]....
.L_26:
        /*0084*/ 	.word	0x00000600


	//   ....[1]....
        /*0088*/ 	.word	0x00000620


	//----- nvinfo : EIATTR_REQNTID
	.align		4
.L_27:
        /*008c*/ 	.byte	0x04, 0x10
        /*008e*/ 	.short	(.L_29 - .L_28)
.L_28:
        /*0090*/ 	.word	0x00000020
        /*0094*/ 	.word	0x00000001
        /*0098*/ 	.word	0x00000001


	//----- nvinfo : EIATTR_CBANK_PARAM_SIZE
	.align		4
.L_29:
        /*009c*/ 	.byte	0x03, 0x19
        /*009e*/ 	.short	0x0034


	//----- nvinfo : EIATTR_PARAM_CBANK
	.align		4
        /*00a0*/ 	.byte	0x04, 0x0a
        /*00a2*/ 	.short	(.L_31 - .L_30)
	.align		4
.L_30:
        /*00a4*/ 	.word	index@(.nv.constant0.triton_poi_fused__native_batch_norm_legit_no_training_silu_0)
        /*00a8*/ 	.short	0x0210
        /*00aa*/ 	.short	0x0034


	//----- nvinfo : EIATTR_SW_WAR
	.align		4
.L_31:
        /*00ac*/ 	.byte	0x04, 0x36
        /*00ae*/ 	.short	(.L_33 - .L_32)
.L_32:
        /*00b0*/ 	.word	0x00000008
.L_33:


//--------------------- .nv.callgraph             --------------------------
	.section	.nv.callgraph,"",@"SHT_CUDA_CALLGRAPH"
	.align	4
	.sectionentsize	8
	.align		4
        /*0000*/ 	.word	0x00000000
	.align		4
        /*0004*/ 	.word	0xffffffff
	.align		4
        /*0008*/ 	.word	0x00000000
	.align		4
        /*000c*/ 	.word	0xfffffffe
	.align		4
        /*0010*/ 	.word	0x00000000
	.align		4
        /*0014*/ 	.word	0xfffffffd
	.align		4
        /*0018*/ 	.word	0x00000000
	.align		4
        /*001c*/ 	.word	0xfffffffc


//--------------------- .nv.constant4             --------------------------
	.section	.nv.constant4,"a",@progbits
	.align	8
	.align		8
.nv.constant4:
        /*0000*/ 	.dword	_$_str
	.align		8
        /*0008*/ 	.dword	_$_str_$_2


//--------------------- .text.triton_poi_fused__native_batch_norm_legit_no_training_silu_0 --------------------------
	.section	.text.triton_poi_fused__native_batch_norm_legit_no_training_silu_0,"ax",@progbits
	.align	128
        .global         triton_poi_fused__native_batch_norm_legit_no_training_silu_0
        .type           triton_poi_fused__native_batch_norm_legit_no_training_silu_0,@function
        .size           triton_poi_fused__native_batch_norm_legit_no_training_silu_0,(.L_x_1 - triton_poi_fused__native_batch_norm_legit_no_training_silu_0)
        .other          triton_poi_fused__native_batch_norm_legit_no_training_silu_0,@"STO_CUDA_ENTRY STV_DEFAULT"
triton_poi_fused__native_batch_norm_legit_no_training_silu_0:
.text.triton_poi_fused__native_batch_norm_legit_no_training_silu_0:
[----:B------:R-:W0:Y:S01]  /*0000*/  LDC R1, c[0x0][0x28] ;  /* 0x00000a00ff017b82 */ /* 0x000e220000000800 */
[----:B------:R-:W1:Y:S07]  /*0010*/  S2R R0, SR_TID.X ;  /* 0x0000000000007919 */ /* 0x000e6e0000002100 */
[----:B------:R-:W2:Y:S01]  /*0020*/  LDC.64 R8, c[0x0][0x228] ;  /* 0x00008a00ff087b82 */ /* 0x000ea20000000a00 */
[----:B------:R-:W-:Y:S01]  /*0030*/  HFMA2.MMA R14, -RZ, RZ, 0, 0 ;  /* 0x00000000ff0e7435 */ /* 0x000fe200000001ff */
[----:B------:R-:W-:Y:S01]  /*0040*/  ULDC.64 UR4, c[0x0][0x208] ;  /* 0x0000820000047ab9 */ /* 0x000fe20000000a00 */
[----:B------:R-:W3:Y:S01]  /*0050*/  S2R R5, SR_CTAID.X ;  /* 0x0000000000057919 */ /* 0x000ee20000002500 */
[----:B------:R-:W-:-:S04]  /*0060*/  CS2R R16, SRZ ;  /* 0x0000000000107805 */ /* 0x000fc8000001ff00 */
[----:B------:R-:W4:Y:S08]  /*0070*/  LDC.64 R6, c[0x0][0x220] ;  /* 0x00008800ff067b82 */ /* 0x000f300000000a00 */
[----:B------:R-:W5:Y:S08]  /*0080*/  LDC.64 R12, c[0x0][0x238] ;  /* 0x00008e00ff0c7b82 */ /* 0x000f700000000a00 */
[----:B------:R-:W4:Y:S01]  /*0090*/  LDC.64 R10, c[0x0][0x230] ;  /* 0x00008c00ff0a7b82 */ /* 0x000f220000000a00 */
[----:B-1----:R-:W-:-:S02]  /*00a0*/  SHF.L.U32 R0, R0, 0x1, RZ ;  /* 0x0000000100007819 */ /* 0x002fc400000006ff */
[----:B---3--:R-:W-:Y:S02]  /*00b0*/  SHF.R.S32.HI R3, RZ, 0x19, R5 ;  /* 0x00000019ff037819 */ /* 0x008fe40000011405 */
[----:B------:R-:W-:Y:S02]  /*00c0*/  LOP3.LUT R0, R0, 0x3e, RZ, 0xc0, !PT ;  /* 0x0000003e00007812 */ /* 0x000fe400078ec0ff */
[----:B------:R-:W-:Y:S02]  /*00d0*/  SGXT R3, R3, 0x1 ;  /* 0x000000010303781a */ /* 0x000fe40000000200 */
[----:B------:R-:W-:Y:S02]  /*00e0*/  LEA R0, R5, R0, 0x6 ;  /* 0x0000000005007211 */ /* 0x000fe400078e30ff */
[----:B------:R-:W1:Y:S02]  /*00f0*/  LDC.64 R4, c[0x0][0x218] ;  /* 0x00008600ff047b82 */ /* 0x000e640000000a00 */
[----:B------:R-:W-:-:S02]  /*0100*/  LEA.HI R3, R3, R0, RZ, 0x2 ;  /* 0x0000000003037211 */ /* 0x000fc400078f10ff */
[----:B------:R-:W-:Y:S02]  /*0110*/  ISETP.GE.AND P0, PT, R0, 0x40, PT ;  /* 0x000000400000780c */ /* 0x000fe40003f06270 */
[----:B------:R-:W-:-:S04]  /*0120*/  SHF.R.S32.HI R3, RZ, 0x2, R3 ;  /* 0x00000002ff037819 */ /* 0x000fc80000011403 */
[----:B------:R-:W-:-:S04]  /*0130*/  LEA.HI R2, R3, R3, RZ, 0x2 ;  /* 0x0000000303027211 */ /* 0x000fc800078f10ff */
[----:B------:R-:W-:-:S04]  /*0140*/  LOP3.LUT R2, R2, 0xfffffffc, RZ, 0xc0, !PT ;  /* 0xfffffffc02027812 */ /* 0x000fc800078ec0ff */
[----:B------:R-:W-:-:S05]  /*0150*/  IADD3 R15, R3, -R2, RZ ;  /* 0x80000002030f7210 */ /* 0x000fca0007ffe0ff */
[----:B--2---:R-:W-:-:S05]  /*0160*/  IMAD.WIDE R8, R15, 0x4, R8 ;  /* 0x000000040f087825 */ /* 0x004fca00078e0208 */
[----:B------:R-:W2:Y:S04]  /*0170*/  @!P0 LDG.E.EL R14, desc[UR4][R8.64] ;  /* 0x00000004080e8981 */ /* 0x000ea8000c2e1900 */
[----:B------:R5:W3:Y:S01]  /*0180*/  @!P0 LDG.E.EL R16, desc[UR4][R8.64] ;  /* 0x0000000408108981 */ /* 0x000ae2000c2e1900 */
[----:B------:R-:W-:Y:S01]  /*0190*/  CS2R R2, SRZ ;  /* 0x0000000000027805 */ /* 0x000fe2000001ff00 */
[----:B-1----:R-:W-:-:S04]  /*01a0*/  IMAD.WIDE R4, R0, 0x4, R4 ;  /* 0x0000000400047825 */ /* 0x002fc800078e0204 */
[C---:B----4-:R-:W-:Y:S01]  /*01b0*/  IMAD.WIDE R6, R15.reuse, 0x4, R6 ;  /* 0x000000040f067825 */ /* 0x050fe200078e0206 */
[----:B------:R-:W4:Y:S03]  /*01c0*/  @!P0 LDG.E.64 R2, desc[UR4][R4.64] ;  /* 0x0000000404028981 */ /* 0x000f26000c1e1b00 */
[C---:B-----5:R-:W-:Y:S01]  /*01d0*/  IMAD.WIDE R8, R15.reuse, 0x4, R12 ;  /* 0x000000040f087825 */ /* 0x060fe200078e020c */
[----:B------:R-:W-:Y:S01]  /*01e0*/  CS2R R12, SRZ ;  /* 0x00000000000c7805 */ /* 0x000fe2000001ff00 */
[----:B------:R-:W4:Y:S01]  /*01f0*/  @!P0 LDG.E.EL R17, desc[UR4][R6.64] ;  /* 0x0000000406118981 */ /* 0x000f22000c2e1900 */
[----:B------:R-:W-:Y:S01]  /*0200*/  MOV R18, RZ ;  /* 0x000000ff00127202 */ /* 0x000fe20000000f00 */
[----:B0-----:R-:W-:Y:S01]  /*0210*/  IMAD.WIDE R10, R15, 0x4, R10 ;  /* 0x000000040f0a7825 */ /* 0x001fe200078e020a */
[----:B------:R-:W-:Y:S02]  /*0220*/  HFMA2.MMA R15, -RZ, RZ, 0, 0 ;  /* 0x00000000ff0f7435 */ /* 0x000fe400000001ff */
[----:B------:R-:W5:Y:S01]  /*0230*/  @!P0 LDG.E.EL R12, desc[UR4][R6.64] ;  /* 0x00000004060c8981 */ /* 0x000f62000c2e1900 */
[----:B------:R-:W-:-:S03]  /*0240*/  MOV R20, RZ ;  /* 0x000000ff00147202 */ /* 0x000fc60000000f00 */
[----:B------:R-:W4:Y:S04]  /*0250*/  @!P0 LDG.E.EL R13, desc[UR4][R10.64] ;  /* 0x000000040a0d8981 */ /* 0x000f28000c2e1900 */
[----:B------:R-:W4:Y:S04]  /*0260*/  @!P0 LDG.E.EL R18, desc[UR4][R8.64] ;  /* 0x0000000408128981 */ /* 0x000f28000c2e1900 */
[----:B------:R-:W4:Y:S04]  /*0270*/  @!P0 LDG.E.EL R15, desc[UR4][R10.64] ;  /* 0x000000040a0f8981 */ /* 0x000f28000c2e1900 */
[----:B------:R0:W4:Y:S02]  /*0280*/  @!P0 LDG.E.EL R20, desc[UR4][R8.64] ;  /* 0x0000000408148981 */ /* 0x000124000c2e1900 */
[----:B0-----:R-:W-:Y:S01]  /*0290*/  HFMA2.MMA R8, -RZ, RZ, 1.625, 0 ;  /* 0x3e800000ff087435 */ /* 0x001fe200000001ff */
[----:B--2---:R-:W-:-:S04]  /*02a0*/  FADD R14, R14, 9.9999997473787516356e-06 ;  /* 0x3727c5ac0e0e7421 */ /* 0x004fc80000000000 */
[----:B------:R-:W0:Y:S01]  /*02b0*/  MUFU.SQRT R4, R14 ;  /* 0x0000000e00047308 */ /* 0x000e220000002000 */
[----:B---3--:R-:W-:-:S07]  /*02c0*/  FADD R16, R16, 9.9999997473787516356e-06 ;  /* 0x3727c5ac10107421 */ /* 0x008fce0000000000 */
[----:B------:R-:W1:Y:S01]  /*02d0*/  MUFU.SQRT R5, R16 ;  /* 0x0000001000057308 */ /* 0x000e620000002000 */
[C---:B0-----:R-:W-:Y:S02]  /*02e0*/  FSETP.GT.AND P1, PT, R4.reuse, 8.50705917302346158658e+37, PT ;  /* 0x7e8000000400780b */ /* 0x041fe40003f24000 */
[----:B------:R-:W-:Y:S02]  /*02f0*/  FSETP.GEU.AND P3, PT, R4, 1.175494350822287508e-38, PT ;  /* 0x008000000400780b */ /* 0x000fe40003f6e000 */
[C---:B-1----:R-:W-:Y:S02]  /*0300*/  FSETP.GT.AND P2, PT, R5.reuse, 8.50705917302346158658e+37, PT ;  /* 0x7e8000000500780b */ /* 0x042fe40003f44000 */
[----:B------:R-:W-:-:S07]  /*0310*/  FSETP.GEU.AND P4, PT, R5, 1.175494350822287508e-38, PT ;  /* 0x008000000500780b */ /* 0x000fce0003f8e000 */
[----:B------:R-:W-:-:S04]  /*0320*/  @P1 FMUL R4, R4, 0.25 ;  /* 0x3e80000004041820 */ /* 0x000fc80000400000 */
[----:B------:R-:W-:Y:S01]  /*0330*/  @!P3 FMUL R4, R4, 16777216 ;  /* 0x4b8000000404b820 */ /* 0x000fe20000400000 */
[----:B------:R-:W-:-:S05]  /*0340*/  @P2 FMUL R5, R5, 0.25 ;  /* 0x3e80000005052820 */ /* 0x000fca0000400000 */
[----:B------:R-:W0:Y:S01]  /*0350*/  MUFU.RCP R4, R4 ;  /* 0x0000000400047308 */ /* 0x000e220000001000 */
[----:B------:R-:W-:Y:S01]  /*0360*/  @!P4 FMUL R5, R5, 16777216 ;  /* 0x4b8000000505c820 */ /* 0x000fe20000400000 */
[----:B------:R-:W-:-:S06]  /*0370*/  FSEL R7, R8, 1, P1 ;  /* 0x3f80000008077808 */ /* 0x000fcc0000800000 */
[----:B------:R-:W1:Y:S01]  /*0380*/  MUFU.RCP R5, R5 ;  /* 0x0000000500057308 */ /* 0x000e620000001000 */
[----:B------:R-:W-:Y:S01]  /*0390*/  @!P3 FMUL R7, R7, 16777216 ;  /* 0x4b8000000707b820 */ /* 0x000fe20000400000 */
[----:B------:R-:W-:Y:S01]  /*03a0*/  FSEL R6, R8, 1, P2 ;  /* 0x3f80000008067808 */ /* 0x000fe20001000000 */
[----:B----4-:R-:W-:Y:S02]  /*03b0*/  FADD R2, -R17, R2 ;  /* 0x0000000211027221 */ /* 0x010fe40000000100 */
[----:B0-----:R-:W-:Y:S02]  /*03c0*/  FMUL R7, R4, R7 ;  /* 0x0000000704077220 */ /* 0x001fe40000400000 */
[----:B------:R-:W-:Y:S01]  /*03d0*/  @!P4 FMUL R6, R6, 16777216 ;  /* 0x4b8000000606c820 */ /* 0x000fe20000400000 */
[----:B-----5:R-:W-:Y:S01]  /*03e0*/  FADD R3, -R12, R3 ;  /* 0x000000030c037221 */ /* 0x020fe20000000100 */
[----:B------:R-:W-:Y:S02]  /*03f0*/  FMUL R7, R2, R7 ;  /* 0x0000000702077220 */ /* 0x000fe40000400000 */
[----:B-1----:R-:W-:-:S02]  /*0400*/  FMUL R6, R5, R6 ;  /* 0x0000000605067220 */ /* 0x002fc40000400000 */
[----:B------:R-:W-:Y:S02]  /*0410*/  FFMA R7, R7, R13, R18 ;  /* 0x0000000d07077223 */ /* 0x000fe40000000012 */
[----:B------:R-:W-:Y:S02]  /*0420*/  FMUL R3, R3, R6 ;  /* 0x0000000603037220 */ /* 0x000fe40000400000 */
[----:B------:R-:W-:Y:S02]  /*0430*/  FADD R2, RZ, -R7 ;  /* 0x80000007ff027221 */ /* 0x000fe40000000000 */
[----:B------:R-:W-:Y:S02]  /*0440*/  FFMA R15, R3, R15, R20 ;  /* 0x0000000f030f7223 */ /* 0x000fe40000000014 */
[----:B------:R-:W-:Y:S02]  /*0450*/  FMUL R3, R2, 1.4426950216293334961 ;  /* 0x3fb8aa3b02037820 */ /* 0x000fe40000400000 */
[----:B------:R-:W-:-:S04]  /*0460*/  FADD R2, RZ, -R15 ;  /* 0x8000000fff027221 */ /* 0x000fc80000000000 */
[----:B------:R-:W-:Y:S01]  /*0470*/  FMUL R4, R2, 1.4426950216293334961 ;  /* 0x3fb8aa3b02047820 */ /* 0x000fe20000400000 */
[----:B------:R-:W-:-:S04]  /*0480*/  FSETP.GEU.AND P1, PT, R3, -126, PT ;  /* 0xc2fc00000300780b */ /* 0x000fc80003f2e000 */
[----:B------:R-:W-:-:S09]  /*0490*/  FSETP.GEU.AND P2, PT, R4, -126, PT ;  /* 0xc2fc00000400780b */ /* 0x000fd20003f4e000 */
[----:B------:R-:W-:-:S04]  /*04a0*/  @!P1 FMUL R3, R3, 0.5 ;  /* 0x3f00000003039820 */ /* 0x000fc80000400000 */
[----:B------:R-:W-:Y:S01]  /*04b0*/  @!P2 FMUL R4, R4, 0.5 ;  /* 0x3f0000000404a820 */ /* 0x000fe20000400000 */
[----:B------:R-:W0:Y:S08]  /*04c0*/  MUFU.EX2 R2, R3 ;  /* 0x0000000300027308 */ /* 0x000e300000000800 */
[----:B------:R-:W1:Y:S01]  /*04d0*/  MUFU.EX2 R5, R4 ;  /* 0x0000000400057308 */ /* 0x000e620000000800 */
[----:B0-----:R-:W-:-:S04]  /*04e0*/  @!P1 FMUL R2, R2, R2 ;  /* 0x0000000202029220 */ /* 0x001fc80000400000 */
[----:B------:R-:W-:Y:S02]  /*04f0*/  FADD R6, R2, 1 ;  /* 0x3f80000002067421 */ /* 0x000fe40000000000 */
[----:B------:R-:W0:Y:S01]  /*0500*/  LDC.64 R2, c[0x0][0x210] ;  /* 0x00008400ff027b82 */ /* 0x000e220000000a00 */
[----:B-1----:R-:W-:-:S04]  /*0510*/  @!P2 FMUL R5, R5, R5 ;  /* 0x000000050505a220 */ /* 0x002fc80000400000 */
[----:B------:R-:W-:Y:S01]  /*0520*/  FADD R5, R5, 1 ;  /* 0x3f80000005057421 */ /* 0x000fe20000000000 */
[----:B------:R-:W-:-:S04]  /*0530*/  FSETP.GT.AND P1, PT, R6, 8.50705917302346158658e+37, PT ;  /* 0x7e8000000600780b */ /* 0x000fc80003f24000 */
[----:B------:R-:W-:-:S09]  /*0540*/  FSETP.GT.AND P2, PT, R5, 8.50705917302346158658e+37, PT ;  /* 0x7e8000000500780b */ /* 0x000fd20003f44000 */
[----:B------:R-:W-:-:S04]  /*0550*/  @P1 FMUL R6, R6, 0.25 ;  /* 0x3e80000006061820 */ /* 0x000fc80000400000 */
[----:B------:R-:W-:Y:S02]  /*0560*/  @P2 FMUL R5, R5, 0.25 ;  /* 0x3e80000005052820 */ /* 0x000fe40000400000 */
[----:B------:R-:W1:Y:S08]  /*0570*/  MUFU.RCP R6, R6 ;  /* 0x0000000600067308 */ /* 0x000e700000001000 */
[----:B------:R-:W2:Y:S01]  /*0580*/  MUFU.RCP R5, R5 ;  /* 0x0000000500057308 */ /* 0x000ea20000001000 */
[----:B------:R-:W-:-:S02]  /*0590*/  FSEL R9, R8, 1, P1 ;  /* 0x3f80000008097808 */ /* 0x000fc40000800000 */
[----:B------:R-:W-:-:S03]  /*05a0*/  FSEL R8, R8, 1, P2 ;  /* 0x3f80000008087808 */ /* 0x000fc60001000000 */
[----:B-1----:R-:W-:Y:S01]  /*05b0*/  FMUL R4, R6, R9 ;  /* 0x0000000906047220 */ /* 0x002fe20000400000 */
[----:B0-----:R-:W-:-:S04]  /*05c0*/  IMAD.WIDE R2, R0, 0x4, R2 ;  /* 0x0000000400027825 */ /* 0x001fc800078e0202 */
[----:B------:R-:W-:Y:S01]  /*05d0*/  FMUL R14, R7, R4 ;  /* 0x00000004070e7220 */ /* 0x000fe20000400000 */
[----:B--2---:R-:W-:-:S04]  /*05e0*/  FMUL R8, R5, R8 ;  /* 0x0000000805087220 */ /* 0x004fc80000400000 */
[----:B------:R-:W-:Y:S01]  /*05f0*/  FMUL R15, R15, R8 ;  /* 0x000000080f0f7220 */ /* 0x000fe20000400000 */
[----:B------:R-:W-:Y:S06]  /*0600*/  @P0 EXIT ;  /* 0x000000000000094d */ /* 0x000fec0003800000 */
[----:B------:R-:W-:Y:S01]  /*0610*/  STG.E.64 desc[UR4][R2.64], R14 ;  /* 0x0000000e02007986 */ /* 0x000fe2000c101b04 */
[----:B------:R-:W-:Y:S05]  /*0620*/  EXIT ;  /* 0x000000000000794d */ /* 0x000fea0003800000 */
.L_x_0:
[----:B------:R-:W-:-:S00]  /*0630*/  BRA `(.L_x_0) ;  /* 0xfffffffc00fc7947 */ /* 0x000fc0000383ffff */
[----:B------:R-:W-:-:S00]  /*0640*/  NOP ;  /* 0x0000000000007918 */ /* 0x000fc00000000000 */
        /* <DEDUP_REMOVED lines=11> */
.L_x_1:


//--------------------- .nv.global.init           --------------------------
	.section	.nv.global.init,"aw",@progbits
.nv.global.init:
	.type		_$_str,@object
	.size		_$_str,(_$_str_$_2 - _$_str)
_$_str:
        /*0000*/ 	.byte	0x5f, 0x5f, 0x43, 0x55, 0x44, 0x41, 0x5f, 0x46, 0x54, 0x5a, 0x00
	.type		_$_str_$_2,@object
	.size		_$_str_$_2,(.L_1 - _$_str_$_2)
_$_str_$_2:
        /*000b*/ 	.byte	0x5f, 0x5f, 0x43, 0x55, 0x44, 0x41, 0x5f, 0x50, 0x52, 0x45, 0x43, 0x5f, 0x53, 0x51, 0x52, 0x54
        /*001b*/ 	.byte	0x00
.L_1:


//--------------------- .nv.constant0.triton_poi_fused__native_batch_norm_legit_no_training_silu_0 --------------------------
	.section	.nv.constant0.triton_poi_fused__native_batch_norm_legit_no_training_silu_0,"a",@progbits
	.sectionflags	@""
	.align	4
.nv.constant0.triton_poi_fused__native_batch_norm_legit_no_training_silu_0:
	.zero		580
